	.headerflags	@"EF_CUDA_TEXMODE_UNIFIED EF_CUDA_64BIT_ADDRESS EF_CUDA_ACCELERATORS EF_CUDA_SM90 EF_CUDA_VIRTUAL_SM(EF_CUDA_SM90)"
	.elftype	@"ET_EXEC"


//--------------------- .nv.info                  --------------------------
	.section	.nv.info,"",@"SHT_CUDA_INFO"
	.align	4


	//----- nvinfo : EIATTR_REGCOUNT
	.align		4
        /*0000*/ 	.byte	0x04, 0x2f
        /*0002*/ 	.short	(.L_1 - .L_0)
	.align		4
.L_0:
        /*0004*/ 	.word	index@(triton_poi_fused__softmax_2)
        /*0008*/ 	.word	0x00000014


	//----- nvinfo : EIATTR_MIN_STACK_SIZE
	.align		4
.L_1:
        /*000c*/ 	.byte	0x04, 0x12
        /*000e*/ 	.short	(.L_3 - .L_2)
	.align		4
.L_2:
        /*0010*/ 	.word	index@(triton_poi_fused__softmax_2)
        /*0014*/ 	.word	0x00000000


	//----- nvinfo : EIATTR_FRAME_SIZE
	.align		4
.L_3:
        /*0018*/ 	.byte	0x04, 0x11
        /*001a*/ 	.short	(.L_5 - .L_4)
	.align		4
.L_4:
        /*001c*/ 	.word	index@(triton_poi_fused__softmax_2)
        /*0020*/ 	.word	0x00000000


	//----- nvinfo : EIATTR_MIN_STACK_SIZE
	.align		4
.L_5:
        /*0024*/ 	.byte	0x04, 0x12
        /*0026*/ 	.short	(.L_7 - .L_6)
	.align		4
.L_6:
        /*0028*/ 	.word	index@(triton_poi_fused__softmax_2)
        /*002c*/ 	.word	0x00000000
.L_7:


//--------------------- .nv.info.triton_poi_fused__softmax_2 --------------------------
	.section	.nv.info.triton_poi_fused__softmax_2,"",@"SHT_CUDA_INFO"
	.sectionflags	@""
	.align	4


	//----- nvinfo : EIATTR_CUDA_API_VERSION
	.align		4
        /*0000*/ 	.byte	0x04, 0x37
        /*0002*/ 	.short	(.L_9 - .L_8)
.L_8:
        /*0004*/ 	.word	0x0000007c


	//----- nvinfo : EIATTR_KPARAM_INFO
	.align		4
.L_9:
        /*0008*/ 	.byte	0x04, 0x17
        /*000a*/ 	.short	(.L_11 - .L_10)
.L_10:
        /*000c*/ 	.word	0x00000000
        /*0010*/ 	.short	0x0002
        /*0012*/ 	.short	0x0010
        /*0014*/ 	.byte	0x00, 0xf0, 0x11, 0x00


	//----- nvinfo : EIATTR_KPARAM_INFO
	.align		4
.L_11:
        /*0018*/ 	.byte	0x04, 0x17
        /*001a*/ 	.short	(.L_13 - .L_12)
.L_12:
        /*001c*/ 	.word	0x00000000
        /*0020*/ 	.short	0x0001
        /*0022*/ 	.short	0x0008
        /*0024*/ 	.byte	0x00, 0xf4, 0x21, 0x00


	//----- nvinfo : EIATTR_KPARAM_INFO
	.align		4
.L_13:
        /*0028*/ 	.byte	0x04, 0x17
        /*002a*/ 	.short	(.L_15 - .L_14)
.L_14:
        /*002c*/ 	.word	0x00000000
        /*0030*/ 	.short	0x0000
        /*0032*/ 	.short	0x0000
        /*0034*/ 	.byte	0x00, 0xf4, 0x21, 0x00


	//----- nvinfo : EIATTR_SPARSE_MMA_MASK
	.align		4
.L_15:
        /*0038*/ 	.byte	0x03, 0x50
        /*003a*/ 	.short	0x0000


	//----- nvinfo : EIATTR_MAXREG_COUNT
	.align		4
        /*003c*/ 	.byte	0x03, 0x1b
        /*003e*/ 	.short	0x00ff


	//----- nvinfo : EIATTR_EXIT_INSTR_OFFSETS
	.align		4
        /*0040*/ 	.byte	0x04, 0x1c
        /*0042*/ 	.short	(.L_17 - .L_16)


	//   ....[0]....
.L_16:
        /*0044*/ 	.word	0x000002d0


	//   ....[1]....
        /*0048*/ 	.word	0x000002f0


	//----- nvinfo : EIATTR_REQNTID
	.align		4
.L_17:
        /*004c*/ 	.byte	0x04, 0x10
        /*004e*/ 	.short	(.L_19 - .L_18)
.L_18:
        /*0050*/ 	.word	0x00000080
        /*0054*/ 	.word	0x00000001
        /*0058*/ 	.word	0x00000001


	//----- nvinfo : EIATTR_CBANK_PARAM_SIZE
	.align		4
.L_19:
        /*005c*/ 	.byte	0x03, 0x19
        /*005e*/ 	.short	0x0014


	//----- nvinfo : EIATTR_PARAM_CBANK
	.align		4
        /*0060*/ 	.byte	0x04, 0x0a
        /*0062*/ 	.short	(.L_21 - .L_20)
	.align		4
.L_20:
        /*0064*/ 	.word	index@(.nv.constant0.triton_poi_fused__softmax_2)
        /*0068*/ 	.short	0x0210
        /*006a*/ 	.short	0x0014


	//----- nvinfo : EIATTR_SW_WAR
	.align		4
.L_21:
        /*006c*/ 	.byte	0x04, 0x36
        /*006e*/ 	.short	(.L_23 - .L_22)
.L_22:
        /*0070*/ 	.word	0x00000008
.L_23:


//--------------------- .nv.callgraph             --------------------------
	.section	.nv.callgraph,"",@"SHT_CUDA_CALLGRAPH"
	.align	4
	.sectionentsize	8
	.align		4
        /*0000*/ 	.word	0x00000000
	.align		4
        /*0004*/ 	.word	0xffffffff
	.align		4
        /*0008*/ 	.word	0x00000000
	.align		4
        /*000c*/ 	.word	0xfffffffe
	.align		4
        /*0010*/ 	.word	0x00000000
	.align		4
        /*0014*/ 	.word	0xfffffffd
	.align		4
        /*0018*/ 	.word	0x00000000
	.align		4
        /*001c*/ 	.word	0xfffffffc


//--------------------- .text.triton_poi_fused__softmax_2 --------------------------
	.section	.text.triton_poi_fused__softmax_2,"ax",@progbits
	.align	128
        .global         triton_poi_fused__softmax_2
        .type           triton_poi_fused__softmax_2,@function
        .size           triton_poi_fused__softmax_2,(.L_x_1 - triton_poi_fused__softmax_2)
        .other          triton_poi_fused__softmax_2,@"STO_CUDA_ENTRY STV_DEFAULT"
triton_poi_fused__softmax_2:
.text.triton_poi_fused__softmax_2:
[----:B------:R-:W0:Y:S02]  /*0000*/  LDC R1, c[0x0][0x28] ;  /* 0x00000a00ff017b82 */ /* 0x000e240000000800 */
[----:B------:R-:W1:Y:S01]  /*0010*/  S2R R5, SR_TID.X ;  /* 0x0000000000057919 */ /* 0x000e620000002100 */
[----:B------:R-:W2:Y:S01]  /*0020*/  LDC.64 R2, c[0x0][0x210] ;  /* 0x00008400ff027b82 */ /* 0x000ea20000000a00 */
[----:B------:R-:W-:Y:S01]  /*0030*/  CS2R R14, SRZ ;  /* 0x00000000000e7805 */ /* 0x000fe2000001ff00 */
[----:B------:R-:W-:Y:S01]  /*0040*/  ULDC.64 UR4, c[0x0][0x208] ;  /* 0x0000820000047ab9 */ /* 0x000fe20000000a00 */
[----:B------:R-:W3:Y:S01]  /*0050*/  S2R R0, SR_CTAID.X ;  /* 0x0000000000007919 */ /* 0x000ee20000002500 */
[----:B-1----:R-:W-:Y:S02]  /*0060*/  LOP3.LUT R5, R5, 0x7f, RZ, 0xc0, !PT ;  /* 0x0000007f05057812 */ /* 0x002fe400078ec0ff */
[----:B---3--:R-:W-:Y:S02]  /*0070*/  SHF.R.S32.HI R4, RZ, 0x18, R0 ;  /* 0x00000018ff047819 */ /* 0x008fe40000011400 */
[----:B------:R-:W-:Y:S02]  /*0080*/  LEA R5, R0, R5, 0x7 ;  /* 0x0000000500057211 */ /* 0x000fe400078e38ff */
[----:B------:R-:W-:-:S02]  /*0090*/  SGXT R0, R4, 0x1 ;  /* 0x000000010400781a */ /* 0x000fc40000000200 */
[----:B------:R-:W-:Y:S02]  /*00a0*/  ISETP.GE.AND P2, PT, R5, 0x100, PT ;  /* 0x000001000500780c */ /* 0x000fe40003f46270 */
[CC--:B------:R-:W-:Y:S02]  /*00b0*/  LEA.HI R4, R0.reuse, R5.reuse, RZ, 0x4 ;  /* 0x0000000500047211 */ /* 0x0c0fe400078f20ff */
[----:B------:R-:W-:Y:S02]  /*00c0*/  LEA.HI R0, R0, R5, RZ, 0x6 ;  /* 0x0000000500007211 */ /* 0x000fe400078f30ff */
[----:B------:R-:W-:Y:S02]  /*00d0*/  LOP3.LUT R4, R4, 0xfffffff0, RZ, 0xc0, !PT ;  /* 0xfffffff004047812 */ /* 0x000fe400078ec0ff */
[----:B------:R-:W-:-:S04]  /*00e0*/  LOP3.LUT R0, R0, 0xffffffc0, RZ, 0xc0, !PT ;  /* 0xffffffc000007812 */ /* 0x000fc800078ec0ff */
[----:B------:R-:W-:Y:S01]  /*00f0*/  IADD3 R11, R0, R5, -R4 ;  /* 0x00000005000b7210 */ /* 0x000fe20007ffe804 */
[----:B------:R-:W-:-:S03]  /*0100*/  HFMA2.MMA R0, -RZ, RZ, 0, 0 ;  /* 0x00000000ff007435 */ /* 0x000fc600000001ff */
[----:B------:R-:W-:Y:S01]  /*0110*/  IADD3 R13, R11, 0x20, RZ ;  /* 0x000000200b0d7810 */ /* 0x000fe20007ffe0ff */
[C---:B------:R-:W-:Y:S02]  /*0120*/  VIADD R9, R11.reuse, 0x10 ;  /* 0x000000100b097836 */ /* 0x040fe40000000000 */
[----:B--2---:R-:W-:Y:S01]  /*0130*/  IMAD.WIDE R6, R11, 0x4, R2 ;  /* 0x000000040b067825 */ /* 0x004fe200078e0202 */
[----:B------:R-:W-:-:S03]  /*0140*/  IADD3 R17, R11, 0x30, RZ ;  /* 0x000000300b117810 */ /* 0x000fc60007ffe0ff */
[--C-:B------:R-:W-:Y:S01]  /*0150*/  IMAD.WIDE R8, R9, 0x4, R2.reuse ;  /* 0x0000000409087825 */ /* 0x100fe200078e0202 */
[----:B------:R1:W2:Y:S03]  /*0160*/  @!P2 LDG.E.EL R0, desc[UR4][R6.64] ;  /* 0x000000040600a981 */ /* 0x0002a6000c2e1900 */
[----:B------:R-:W-:Y:S01]  /*0170*/  IMAD.MOV.U32 R4, RZ, RZ, RZ ;  /* 0x000000ffff047224 */ /* 0x000fe200078e00ff */
[----:B------:R-:W2:Y:S01]  /*0180*/  @!P2 LDG.E.EL R15, desc[UR4][R8.64] ;  /* 0x00000004080fa981 */ /* 0x000ea2000c2e1900 */
[----:B------:R-:W-:-:S04]  /*0190*/  IMAD.WIDE R10, R13, 0x4, R2 ;  /* 0x000000040d0a7825 */ /* 0x000fc800078e0202 */
[--C-:B------:R-:W-:Y:S01]  /*01a0*/  IMAD.WIDE R12, R17, 0x4, R2.reuse ;  /* 0x00000004110c7825 */ /* 0x100fe200078e0202 */
[----:B------:R-:W3:Y:S01]  /*01b0*/  @!P2 LDG.E.EL R4, desc[UR4][R10.64] ;  /* 0x000000040a04a981 */ /* 0x000ee2000c2e1900 */
[----:B-1----:R-:W1:Y:S03]  /*01c0*/  LDC.64 R6, c[0x0][0x218] ;  /* 0x00008600ff067b82 */ /* 0x002e660000000a00 */
[----:B------:R-:W4:Y:S01]  /*01d0*/  @!P2 LDG.E.EL R14, desc[UR4][R12.64] ;  /* 0x000000040c0ea981 */ /* 0x000f22000c2e1900 */
[----:B------:R-:W-:Y:S01]  /*01e0*/  MOV R17, RZ ;  /* 0x000000ff00117202 */ /* 0x000fe20000000f00 */
[----:B------:R-:W-:-:S05]  /*01f0*/  IMAD.WIDE R2, R5, 0x4, R2 ;  /* 0x0000000405027825 */ /* 0x000fca00078e0202 */
[----:B------:R1:W5:Y:S02]  /*0200*/  @!P2 LDG.E R17, desc[UR4][R2.64] ;  /* 0x000000040211a981 */ /* 0x000364000c1e1900 */
[----:B-1----:R-:W-:-:S04]  /*0210*/  IMAD.WIDE R2, R5, 0x4, R6 ;  /* 0x0000000405027825 */ /* 0x002fc800078e0206 */
[----:B--2---:R-:W-:-:S04]  /*0220*/  FADD R15, R15, R0 ;  /* 0x000000000f0f7221 */ /* 0x004fc80000000000 */
[----:B---3--:R-:W-:-:S04]  /*0230*/  FADD R15, R15, R4 ;  /* 0x000000040f0f7221 */ /* 0x008fc80000000000 */
[----:B----4-:R-:W-:-:S05]  /*0240*/  FADD R14, R15, R14 ;  /* 0x0000000e0f0e7221 */ /* 0x010fca0000000000 */
[C---:B------:R-:W-:Y:S02]  /*0250*/  FSETP.GT.AND P0, PT, |R14|.reuse, 8.50705917302346158658e+37, PT ;  /* 0x7e8000000e00780b */ /* 0x040fe40003f04200 */
[----:B------:R-:W-:-:S11]  /*0260*/  FSETP.GEU.AND P1, PT, |R14|, 1.175494350822287508e-38, PT ;  /* 0x008000000e00780b */ /* 0x000fd60003f2e200 */
[----:B------:R-:W-:-:S04]  /*0270*/  @P0 FMUL R14, R14, 0.25 ;  /* 0x3e8000000e0e0820 */ /* 0x000fc80000400000 */
[----:B------:R-:W-:-:S06]  /*0280*/  @!P1 FMUL R14, R14, 16777216 ;  /* 0x4b8000000e0e9820 */ /* 0x000fcc0000400000 */
[----:B------:R-:W1:Y:S01]  /*0290*/  MUFU.RCP R14, R14 ;  /* 0x0000000e000e7308 */ /* 0x000e620000001000 */
[----:B-----5:R-:W-:-:S04]  /*02a0*/  @P0 FMUL R17, R17, 0.25 ;  /* 0x3e80000011110820 */ /* 0x020fc80000400000 */
[----:B------:R-:W-:-:S04]  /*02b0*/  @!P1 FMUL R17, R17, 16777216 ;  /* 0x4b80000011119820 */ /* 0x000fc80000400000 */
[----:B-1----:R-:W-:Y:S01]  /*02c0*/  FMUL R17, R14, R17 ;  /* 0x000000110e117220 */ /* 0x002fe20000400000 */
[----:B------:R-:W-:Y:S06]  /*02d0*/  @P2 EXIT ;  /* 0x000000000000294d */ /* 0x000fec0003800000 */
[----:B------:R-:W-:Y:S01]  /*02e0*/  STG.E desc[UR4][R2.64], R17 ;  /* 0x0000001102007986 */ /* 0x000fe2000c101904 */
[----:B------:R-:W-:Y:S05]  /*02f0*/  EXIT ;  /* 0x000000000000794d */ /* 0x000fea0003800000 */
.L_x_0:
[----:B------:R-:W-:-:S00]  /*0300*/  BRA `(.L_x_0) ;  /* 0xfffffffc00fc7947 */ /* 0x000fc0000383ffff */
[----:B------:R-:W-:-:S00]  /*0310*/  NOP ;  /* 0x0000000000007918 */ /* 0x000fc00000000000 */
        /* <DEDUP_REMOVED lines=14> */
.L_x_1:


//--------------------- .nv.constant0.triton_poi_fused__softmax_2 --------------------------
	.section	.nv.constant0.triton_poi_fused__softmax_2,"a",@progbits
	.sectionflags	@""
	.align	4
.nv.constant0.triton_poi_fused__softmax_2:
	.zero		548
